	.headerflags	@"EF_CUDA_TEXMODE_UNIFIED EF_CUDA_64BIT_ADDRESS EF_CUDA_ACCELERATORS EF_CUDA_SM90 EF_CUDA_VIRTUAL_SM(EF_CUDA_SM90)"
	.elftype	@"ET_EXEC"


//--------------------- .nv.info                  --------------------------
	.section	.nv.info,"",@"SHT_CUDA_INFO"
	.align	4


	//----- nvinfo : EIATTR_REGCOUNT
	.align		4
        /*0000*/ 	.byte	0x04, 0x2f
        /*0002*/ 	.short	(.L_1 - .L_0)
	.align		4
.L_0:
        /*0004*/ 	.word	index@(triton_poi_fused_relu_threshold_backward_3)
        /*0008*/ 	.word	0x0000000e


	//----- nvinfo : EIATTR_MIN_STACK_SIZE
	.align		4
.L_1:
        /*000c*/ 	.byte	0x04, 0x12
        /*000e*/ 	.short	(.L_3 - .L_2)
	.align		4
.L_2:
        /*0010*/ 	.word	index@(triton_poi_fused_relu_threshold_backward_3)
        /*0014*/ 	.word	0x00000000


	//----- nvinfo : EIATTR_FRAME_SIZE
	.align		4
.L_3:
        /*0018*/ 	.byte	0x04, 0x11
        /*001a*/ 	.short	(.L_5 - .L_4)
	.align		4
.L_4:
        /*001c*/ 	.word	index@(triton_poi_fused_relu_threshold_backward_3)
        /*0020*/ 	.word	0x00000000


	//----- nvinfo : EIATTR_MIN_STACK_SIZE
	.align		4
.L_5:
        /*0024*/ 	.byte	0x04, 0x12
        /*0026*/ 	.short	(.L_7 - .L_6)
	.align		4
.L_6:
        /*0028*/ 	.word	index@(triton_poi_fused_relu_threshold_backward_3)
        /*002c*/ 	.word	0x00000000
.L_7:


//--------------------- .nv.info.triton_poi_fused_relu_threshold_backward_3 --------------------------
	.section	.nv.info.triton_poi_fused_relu_threshold_backward_3,"",@"SHT_CUDA_INFO"
	.sectionflags	@""
	.align	4


	//----- nvinfo : EIATTR_CUDA_API_VERSION
	.align		4
        /*0000*/ 	.byte	0x04, 0x37
        /*0002*/ 	.short	(.L_9 - .L_8)
.L_8:
        /*0004*/ 	.word	0x0000007c


	//----- nvinfo : EIATTR_KPARAM_INFO
	.align		4
.L_9:
        /*0008*/ 	.byte	0x04, 0x17
        /*000a*/ 	.short	(.L_11 - .L_10)
.L_10:
        /*000c*/ 	.word	0x00000000
        /*0010*/ 	.short	0x0004
        /*0012*/ 	.short	0x0020
        /*0014*/ 	.byte	0x00, 0xf0, 0x11, 0x00


	//----- nvinfo : EIATTR_KPARAM_INFO
	.align		4
.L_11:
        /*0018*/ 	.byte	0x04, 0x17
        /*001a*/ 	.short	(.L_13 - .L_12)
.L_12:
        /*001c*/ 	.word	0x00000000
        /*0020*/ 	.short	0x0003
        /*0022*/ 	.short	0x0018
        /*0024*/ 	.byte	0x00, 0xf4, 0x21, 0x00


	//----- nvinfo : EIATTR_KPARAM_INFO
	.align		4
.L_13:
        /*0028*/ 	.byte	0x04, 0x17
        /*002a*/ 	.short	(.L_15 - .L_14)
.L_14:
        /*002c*/ 	.word	0x00000000
        /*0030*/ 	.short	0x0002
        /*0032*/ 	.short	0x0010
        /*0034*/ 	.byte	0x00, 0xf4, 0x21, 0x00


	//----- nvinfo : EIATTR_KPARAM_INFO
	.align		4
.L_15:
        /*0038*/ 	.byte	0x04, 0x17
        /*003a*/ 	.short	(.L_17 - .L_16)
.L_16:
        /*003c*/ 	.word	0x00000000
        /*0040*/ 	.short	0x0001
        /*0042*/ 	.short	0x0008
        /*0044*/ 	.byte	0x00, 0xf4, 0x21, 0x00


	//----- nvinfo : EIATTR_KPARAM_INFO
	.align		4
.L_17:
        /*0048*/ 	.byte	0x04, 0x17
        /*004a*/ 	.short	(.L_19 - .L_18)
.L_18:
        /*004c*/ 	.word	0x00000000
        /*0050*/ 	.short	0x0000
        /*0052*/ 	.short	0x0000
        /*0054*/ 	.byte	0x00, 0xf4, 0x21, 0x00


	//----- nvinfo : EIATTR_SPARSE_MMA_MASK
	.align		4
.L_19:
        /*0058*/ 	.byte	0x03, 0x50
        /*005a*/ 	.short	0x0000


	//----- nvinfo : EIATTR_MAXREG_COUNT
	.align		4
        /*005c*/ 	.byte	0x03, 0x1b
        /*005e*/ 	.short	0x00ff


	//----- nvinfo : EIATTR_EXIT_INSTR_OFFSETS
	.align		4
        /*0060*/ 	.byte	0x04, 0x1c
        /*0062*/ 	.short	(.L_21 - .L_20)


	//   ....[0]....
.L_20:
        /*0064*/ 	.word	0x000001d0


	//   ....[1]....
        /*0068*/ 	.word	0x000001f0


	//----- nvinfo : EIATTR_REQNTID
	.align		4
.L_21:
        /*006c*/ 	.byte	0x04, 0x10
        /*006e*/ 	.short	(.L_23 - .L_22)
.L_22:
        /*0070*/ 	.word	0x00000020
        /*0074*/ 	.word	0x00000001
        /*0078*/ 	.word	0x00000001


	//----- nvinfo : EIATTR_CBANK_PARAM_SIZE
	.align		4
.L_23:
        /*007c*/ 	.byte	0x03, 0x19
        /*007e*/ 	.short	0x0024


	//----- nvinfo : EIATTR_PARAM_CBANK
	.align		4
        /*0080*/ 	.byte	0x04, 0x0a
        /*0082*/ 	.short	(.L_25 - .L_24)
	.align		4
.L_24:
        /*0084*/ 	.word	index@(.nv.constant0.triton_poi_fused_relu_threshold_backward_3)
        /*0088*/ 	.short	0x0210
        /*008a*/ 	.short	0x0024


	//----- nvinfo : EIATTR_SW_WAR
	.align		4
.L_25:
        /*008c*/ 	.byte	0x04, 0x36
        /*008e*/ 	.short	(.L_27 - .L_26)
.L_26:
        /*0090*/ 	.word	0x00000008
.L_27:


//--------------------- .nv.callgraph             --------------------------
	.section	.nv.callgraph,"",@"SHT_CUDA_CALLGRAPH"
	.align	4
	.sectionentsize	8
	.align		4
        /*0000*/ 	.word	0x00000000
	.align		4
        /*0004*/ 	.word	0xffffffff
	.align		4
        /*0008*/ 	.word	0x00000000
	.align		4
        /*000c*/ 	.word	0xfffffffe
	.align		4
        /*0010*/ 	.word	0x00000000
	.align		4
        /*0014*/ 	.word	0xfffffffd
	.align		4
        /*0018*/ 	.word	0x00000000
	.align		4
        /*001c*/ 	.word	0xfffffffc


//--------------------- .text.triton_poi_fused_relu_threshold_backward_3 --------------------------
	.section	.text.triton_poi_fused_relu_threshold_backward_3,"ax",@progbits
	.align	128
        .global         triton_poi_fused_relu_threshold_backward_3
        .type           triton_poi_fused_relu_threshold_backward_3,@function
        .size           triton_poi_fused_relu_threshold_backward_3,(.L_x_1 - triton_poi_fused_relu_threshold_backward_3)
        .other          triton_poi_fused_relu_threshold_backward_3,@"STO_CUDA_ENTRY STV_DEFAULT"
triton_poi_fused_relu_threshold_backward_3:
.text.triton_poi_fused_relu_threshold_backward_3:
[----:B------:R-:W0:Y:S02]  /*0000*/  LDC R1, c[0x0][0x28] ;  /* 0x00000a00ff017b82 */ /* 0x000e240000000800 */
[----:B------:R-:W1:Y:S01]  /*0010*/  S2R R0, SR_TID.X ;  /* 0x0000000000007919 */ /* 0x000e620000002100 */
[----:B------:R-:W2:Y:S01]  /*0020*/  LDC.64 R4, c[0x0][0x218] ;  /* 0x00008600ff047b82 */ /* 0x000ea20000000a00 */
[----:B------:R-:W-:Y:S01]  /*0030*/  IMAD.MOV.U32 R11, RZ, RZ, RZ ;  /* 0x000000ffff0b7224 */ /* 0x000fe200078e00ff */
[----:B------:R-:W-:Y:S01]  /*0040*/  ULDC.64 UR4, c[0x0][0x208] ;  /* 0x0000820000047ab9 */ /* 0x000fe20000000a00 */
[----:B------:R-:W3:Y:S01]  /*0050*/  S2R R9, SR_CTAID.X ;  /* 0x0000000000097919 */ /* 0x000ee20000002500 */
[----:B------:R-:W-:-:S04]  /*0060*/  ULDC.64 UR6, c[0x0][0x228] ;  /* 0x00008a0000067ab9 */ /* 0x000fc80000000a00 */
[----:B------:R-:W4:Y:S01]  /*0070*/  LDC.64 R2, c[0x0][0x210] ;  /* 0x00008400ff027b82 */ /* 0x000f220000000a00 */
[----:B-1----:R-:W-:-:S05]  /*0080*/  LOP3.LUT R0, R0, 0x1f, RZ, 0xc0, !PT ;  /* 0x0000001f00007812 */ /* 0x002fca00078ec0ff */
[----:B---3--:R-:W-:-:S04]  /*0090*/  IMAD R9, R9, 0x20, R0 ;  /* 0x0000002009097824 */ /* 0x008fc800078e0200 */
[C---:B------:R-:W-:Y:S01]  /*00a0*/  IMAD.HI R0, R9.reuse, 0x66666667, RZ ;  /* 0x6666666709007827 */ /* 0x040fe200078e02ff */
[----:B------:R-:W-:-:S03]  /*00b0*/  ISETP.GE.AND P0, PT, R9, 0x14, PT ;  /* 0x000000140900780c */ /* 0x000fc60003f06270 */
[----:B----4-:R-:W-:Y:S01]  /*00c0*/  IMAD.WIDE R2, R9, 0x4, R2 ;  /* 0x0000000409027825 */ /* 0x010fe200078e0202 */
[----:B------:R-:W-:-:S04]  /*00d0*/  SHF.R.S32.HI R7, RZ, 0x1, R0 ;  /* 0x00000001ff077819 */ /* 0x000fc80000011400 */
[----:B------:R-:W-:Y:S01]  /*00e0*/  LEA.HI R7, R0, R7, RZ, 0x1 ;  /* 0x0000000700077211 */ /* 0x000fe200078f08ff */
[----:B------:R-:W-:-:S04]  /*00f0*/  IMAD.MOV.U32 R0, RZ, RZ, RZ ;  /* 0x000000ffff007224 */ /* 0x000fc800078e00ff */
[----:B--2---:R-:W-:Y:S02]  /*0100*/  IMAD.WIDE R4, R7, 0x4, R4 ;  /* 0x0000000407047825 */ /* 0x004fe400078e0204 */
[----:B------:R-:W2:Y:S01]  /*0110*/  @!P0 LDG.E R0, desc[UR4][R2.64] ;  /* 0x0000000402008981 */ /* 0x000ea2000c1e1900 */
[----:B------:R-:W1:Y:S03]  /*0120*/  LDC.64 R6, c[0x0][0x220] ;  /* 0x00008800ff067b82 */ /* 0x000e660000000a00 */
[----:B------:R-:W2:Y:S01]  /*0130*/  @!P0 LDG.E.EL R11, desc[UR4][R4.64] ;  /* 0x00000004040b8981 */ /* 0x000ea2000c2e1900 */
[----:B-1----:R-:W-:-:S04]  /*0140*/  IMAD.WIDE R6, R9, 0x4, R6 ;  /* 0x0000000409067825 */ /* 0x002fc800078e0206 */
[----:B--2---:R-:W-:Y:S01]  /*0150*/  FADD R8, R11, R0 ;  /* 0x000000000b087221 */ /* 0x004fe20000000000 */
[----:B------:R-:W-:-:S04]  /*0160*/  FSETP.GEU.AND P1, PT, R0, -R11, PT ;  /* 0x8000000b0000720b */ /* 0x000fc80003f2e000 */
[----:B------:R-:W-:Y:S02]  /*0170*/  FSEL R11, R8, RZ, P1 ;  /* 0x000000ff080b7208 */ /* 0x000fe40000800000 */
[----:B------:R-:W-:Y:S02]  /*0180*/  IADD3 R8, P1, R9, UR6, RZ ;  /* 0x0000000609087c10 */ /* 0x000fe4000ff3e0ff */
[----:B------:R-:W-:Y:S01]  /*0190*/  FSETP.GTU.AND P2, PT, R11, RZ, PT ;  /* 0x000000ff0b00720b */ /* 0x000fe20003f4c000 */
[----:B------:R1:W-:Y:S01]  /*01a0*/  @!P0 STG.E desc[UR4][R6.64], R11 ;  /* 0x0000000b06008986 */ /* 0x0003e2000c101904 */
[----:B------:R-:W-:Y:S02]  /*01b0*/  LEA.HI.X.SX32 R9, R9, UR7, 0x1, P1 ;  /* 0x0000000709097c11 */ /* 0x000fe400088f0eff */
[----:B------:R-:W-:Y:S01]  /*01c0*/  SEL R3, RZ, 0x1, P2 ;  /* 0x00000001ff037807 */ /* 0x000fe20001000000 */
[----:B------:R-:W-:Y:S08]  /*01d0*/  @P0 EXIT ;  /* 0x000000000000094d */ /* 0x000ff00003800000 */
[----:B------:R-:W-:Y:S01]  /*01e0*/  STG.E.U8 desc[UR4][R8.64], R3 ;  /* 0x0000000308007986 */ /* 0x000fe2000c101104 */
[----:B------:R-:W-:Y:S05]  /*01f0*/  EXIT ;  /* 0x000000000000794d */ /* 0x000fea0003800000 */
.L_x_0:
[----:B------:R-:W-:-:S00]  /*0200*/  BRA `(.L_x_0) ;  /* 0xfffffffc00fc7947 */ /* 0x000fc0000383ffff */
[----:B------:R-:W-:-:S00]  /*0210*/  NOP ;  /* 0x0000000000007918 */ /* 0x000fc00000000000 */
        /* <DEDUP_REMOVED lines=14> */
.L_x_1:


//--------------------- .nv.constant0.triton_poi_fused_relu_threshold_backward_3 --------------------------
	.section	.nv.constant0.triton_poi_fused_relu_threshold_backward_3,"a",@progbits
	.sectionflags	@""
	.align	4
.nv.constant0.triton_poi_fused_relu_threshold_backward_3:
	.zero		564
